//
// Generated by NVIDIA NVVM Compiler
//
// Compiler Build ID: CL-36424714
// Cuda compilation tools, release 13.0, V13.0.88
// Based on NVVM 20.0.0
//

.version 9.0
.target sm_100
.address_size 64

	// .globl	accum

.visible .entry accum(
	.param .u64 .ptr .align 1 accum_param_0,
	.param .u64 .ptr .align 1 accum_param_1,
	.param .u32 accum_param_2
)
{
	.reg .pred 	%p<2>;
	.reg .b32 	%r<6>;
	.reg .b32 	%f<4>;
	.reg .b64 	%rd<8>;

	ld.param.u64 	%rd1, [accum_param_0];
	ld.param.u64 	%rd2, [accum_param_1];
	ld.param.u32 	%r2, [accum_param_2];
	mov.u32 	%r3, %ctaid.x;
	mov.u32 	%r4, %ntid.x;
	mov.u32 	%r5, %tid.x;
	mad.lo.s32 	%r1, %r3, %r4, %r5;
	setp.ge.s32 	%p1, %r1, %r2;
	@%p1 bra 	$L__BB0_2;
	cvta.to.global.u64 	%rd3, %rd2;
	cvta.to.global.u64 	%rd4, %rd1;
	mul.wide.s32 	%rd5, %r1, 4;
	add.s64 	%rd6, %rd3, %rd5;
	ld.global.f32 	%f1, [%rd6];
	add.s64 	%rd7, %rd4, %rd5;
	ld.global.f32 	%f2, [%rd7];
	add.f32 	%f3, %f1, %f2;
	st.global.f32 	[%rd7], %f3;
$L__BB0_2:
	ret;

}


// ===== COMPILED SASS (sm_100) =====

	.target	sm_100

	.elftype	@"ET_EXEC"


//--------------------- .note.nv.tkinfo           --------------------------
	.section	.note.nv.tkinfo,"",@"SHT_NOTE"
	.sectionflags	@"SHF_NOTE_NV_TKINFO"
	.tkinfo
        /*0018*/ 	.word	0x00000002
        /*0030*/ 	.string	""
        /*0030*/ 	.string	"ptxas"
        /*0030*/ 	.string	"Cuda compilation tools, release 13.0, V13.0.88"
        /*0030*/ 	.string	"Build cuda_13.0.r13.0/compiler.36424714_0"
        /*0030*/ 	.string	"-arch sm_100 -m 64 "



//--------------------- .note.nv.cuinfo           --------------------------
	.section	.note.nv.cuinfo,"",@"SHT_NOTE"
	.sectionflags	@"SHF_NOTE_NV_CUINFO"
        /*0018*/ 	.short	0x0002
        /*001a*/ 	.short	0x0064
        /*001c*/ 	.short	0x0082
	.zero		2


//--------------------- .nv.info                  --------------------------
	.section	.nv.info,"",@"SHT_CUDA_INFO"
	.align	4


	//----- nvinfo : EIATTR_REGCOUNT
	.align		4
        /*0000*/ 	.byte	0x04, 0x2f
        /*0002*/ 	.short	(.L_1 - .L_0)
	.align		4
.L_0:
        /*0004*/ 	.word	index@(accum)
        /*0008*/ 	.word	0x0000000a


	//----- nvinfo : EIATTR_FRAME_SIZE
	.align		4
.L_1:
        /*000c*/ 	.byte	0x04, 0x11
        /*000e*/ 	.short	(.L_3 - .L_2)
	.align		4
.L_2:
        /*0010*/ 	.word	index@(accum)
        /*0014*/ 	.word	0x00000000


	//----- nvinfo : EIATTR_MIN_STACK_SIZE
	.align		4
.L_3:
        /*0018*/ 	.byte	0x04, 0x12
        /*001a*/ 	.short	(.L_5 - .L_4)
	.align		4
.L_4:
        /*001c*/ 	.word	index@(accum)
        /*0020*/ 	.word	0x00000000
.L_5:


//--------------------- .nv.compat                --------------------------
	.section	.nv.compat,"",@"SHT_CUDA_COMPAT_INFO"
	.align	4
        /*0000*/ 	.byte	0x02, 0x09, 0x00, 0x00, 0x02, 0x02, 0x01, 0x00, 0x02, 0x05, 0x05, 0x00, 0x03, 0x07, 0x01, 0x01
        /*0010*/ 	.byte	0x02, 0x03, 0x00, 0x00, 0x02, 0x06, 0x01, 0x00, 0x04, 0x0b, 0x08, 0x00, 0x09, 0x00, 0x00, 0x00
        /*0020*/ 	.byte	0x00, 0x00, 0x00, 0x00


//--------------------- .nv.info.accum            --------------------------
	.section	.nv.info.accum,"",@"SHT_CUDA_INFO"
	.sectionflags	@""
	.align	4


	//----- nvinfo : EIATTR_CUDA_API_VERSION
	.align		4
        /*0000*/ 	.byte	0x04, 0x37
        /*0002*/ 	.short	(.L_7 - .L_6)
.L_6:
        /*0004*/ 	.word	0x00000082


	//----- nvinfo : EIATTR_KPARAM_INFO
	.align		4
.L_7:
        /*0008*/ 	.byte	0x04, 0x17
        /*000a*/ 	.short	(.L_9 - .L_8)
.L_8:
        /*000c*/ 	.word	0x00000000
        /*0010*/ 	.short	0x0002
        /*0012*/ 	.short	0x0010
        /*0014*/ 	.byte	0x00, 0xf0, 0x11, 0x00


	//----- nvinfo : EIATTR_KPARAM_INFO
	.align		4
.L_9:
        /*0018*/ 	.byte	0x04, 0x17
        /*001a*/ 	.short	(.L_11 - .L_10)
.L_10:
        /*001c*/ 	.word	0x00000000
        /*0020*/ 	.short	0x0001
        /*0022*/ 	.short	0x0008
        /*0024*/ 	.byte	0x00, 0xf5, 0x21, 0x00


	//----- nvinfo : EIATTR_KPARAM_INFO
	.align		4
.L_11:
        /*0028*/ 	.byte	0x04, 0x17
        /*002a*/ 	.short	(.L_13 - .L_12)
.L_12:
        /*002c*/ 	.word	0x00000000
        /*0030*/ 	.short	0x0000
        /*0032*/ 	.short	0x0000
        /*0034*/ 	.byte	0x00, 0xf5, 0x21, 0x00


	//----- nvinfo : EIATTR_SPARSE_MMA_MASK
	.align		4
.L_13:
        /*0038*/ 	.byte	0x03, 0x50
        /*003a*/ 	.short	0x0000


	//----- nvinfo : EIATTR_MAXREG_COUNT
	.align		4
        /*003c*/ 	.byte	0x03, 0x1b
        /*003e*/ 	.short	0x00ff


	//----- nvinfo : EIATTR_MERCURY_ISA_VERSION
	.align		4
        /*0040*/ 	.byte	0x03, 0x5f
        /*0042*/ 	.short	0x0101


	//----- nvinfo : EIATTR_VRC_CTA_INIT_COUNT
	.align		4
        /*0044*/ 	.byte	0x02, 0x4a
	.zero		1
	.zero		1


	//----- nvinfo : EIATTR_EXIT_INSTR_OFFSETS
	.align		4
        /*0048*/ 	.byte	0x04, 0x1c
        /*004a*/ 	.short	(.L_15 - .L_14)


	//   ....[0]....
.L_14:
        /*004c*/ 	.word	0x00000070


	//   ....[1]....
        /*0050*/ 	.word	0x00000110


	//----- nvinfo : EIATTR_CBANK_PARAM_SIZE
	.align		4
.L_15:
        /*0054*/ 	.byte	0x03, 0x19
        /*0056*/ 	.short	0x0014


	//----- nvinfo : EIATTR_PARAM_CBANK
	.align		4
        /*0058*/ 	.byte	0x04, 0x0a
        /*005a*/ 	.short	(.L_17 - .L_16)
	.align		4
.L_16:
        /*005c*/ 	.word	index@(.nv.constant0.accum)
        /*0060*/ 	.short	0x0380
        /*0062*/ 	.short	0x0014


	//----- nvinfo : EIATTR_SW_WAR
	.align		4
.L_17:
        /*0064*/ 	.byte	0x04, 0x36
        /*0066*/ 	.short	(.L_19 - .L_18)
.L_18:
        /*0068*/ 	.word	0x00000008
.L_19:


//--------------------- .nv.callgraph             --------------------------
	.section	.nv.callgraph,"",@"SHT_CUDA_CALLGRAPH"
	.align	4
	.sectionentsize	8
	.align		4
        /*0000*/ 	.word	0x00000000
	.align		4
        /*0004*/ 	.word	0xffffffff
	.align		4
        /*0008*/ 	.word	0x00000000
	.align		4
        /*000c*/ 	.word	0xfffffffe
	.align		4
        /*0010*/ 	.word	0x00000000
	.align		4
        /*0014*/ 	.word	0xfffffffd
	.align		4
        /*0018*/ 	.word	0x00000000
	.align		4
        /*001c*/ 	.word	0xfffffffc


//--------------------- .text.accum               --------------------------
	.section	.text.accum,"ax",@progbits
	.align	128
        .global         accum
        .type           accum,@function
        .size           accum,(.L_x_1 - accum)
        .other          accum,@"STO_CUDA_ENTRY STV_DEFAULT"
accum:
.text.accum:
[----:B------:R-:W-:Y:S01]  /*0000*/  LDC R1, c[0x0][0x37c] ;  /* 0x0000df00ff017b82 */ /* 0x000fe20000000800 */
[----:B------:R-:W0:Y:S07]  /*0010*/  S2R R0, SR_TID.X ;  /* 0x0000000000007919 */ /* 0x000e2e0000002100 */
[----:B------:R-:W0:Y:S01]  /*0020*/  S2UR UR4, SR_CTAID.X ;  /* 0x00000000000479c3 */ /* 0x000e220000002500 */
[----:B------:R-:W1:Y:S07]  /*0030*/  LDCU UR5, c[0x0][0x390] ;  /* 0x00007200ff0577ac */ /* 0x000e6e0008000800 */
[----:B------:R-:W0:Y:S02]  /*0040*/  LDC R7, c[0x0][0x360] ;  /* 0x0000d800ff077b82 */ /* 0x000e240000000800 */
[----:B0-----:R-:W-:-:S05]  /*0050*/  IMAD R7, R7, UR4, R0 ;  /* 0x0000000407077c24 */ /* 0x001fca000f8e0200 */
[----:B-1----:R-:W-:-:S13]  /*0060*/  ISETP.GE.AND P0, PT, R7, UR5, PT ;  /* 0x0000000507007c0c */ /* 0x002fda000bf06270 */
[----:B------:R-:W-:Y:S05]  /*0070*/  @P0 EXIT ;  /* 0x000000000000094d */ /* 0x000fea0003800000 */
[----:B------:R-:W0:Y:S01]  /*0080*/  LDC.64 R2, c[0x0][0x388] ;  /* 0x0000e200ff027b82 */ /* 0x000e220000000a00 */
[----:B------:R-:W1:Y:S07]  /*0090*/  LDCU.64 UR4, c[0x0][0x358] ;  /* 0x00006b00ff0477ac */ /* 0x000e6e0008000a00 */
[----:B------:R-:W2:Y:S01]  /*00a0*/  LDC.64 R4, c[0x0][0x380] ;  /* 0x0000e000ff047b82 */ /* 0x000ea20000000a00 */
[----:B0-----:R-:W-:-:S06]  /*00b0*/  IMAD.WIDE R2, R7, 0x4, R2 ;  /* 0x0000000407027825 */ /* 0x001fcc00078e0202 */
[----:B-1----:R-:W3:Y:S01]  /*00c0*/  LDG.E R2, desc[UR4][R2.64] ;  /* 0x0000000402027981 */ /* 0x002ee2000c1e1900 */
[----:B--2---:R-:W-:-:S05]  /*00d0*/  IMAD.WIDE R4, R7, 0x4, R4 ;  /* 0x0000000407047825 */ /* 0x004fca00078e0204 */
[----:B------:R-:W3:Y:S02]  /*00e0*/  LDG.E R7, desc[UR4][R4.64] ;  /* 0x0000000404077981 */ /* 0x000ee4000c1e1900 */
[----:B---3--:R-:W-:-:S05]  /*00f0*/  FADD R7, R2, R7 ;  /* 0x0000000702077221 */ /* 0x008fca0000000000 */
[----:B------:R-:W-:Y:S01]  /*0100*/  STG.E desc[UR4][R4.64], R7 ;  /* 0x0000000704007986 */ /* 0x000fe2000c101904 */
[----:B------:R-:W-:Y:S05]  /*0110*/  EXIT ;  /* 0x000000000000794d */ /* 0x000fea0003800000 */
.L_x_0:
[----:B------:R-:W-:-:S00]  /*0120*/  BRA `(.L_x_0) ;  /* 0xfffffffc00fc7947 */ /* 0x000fc0000383ffff */
[----:B------:R-:W-:-:S00]  /*0130*/  NOP ;  /* 0x0000000000007918 */ /* 0x000fc00000000000 */
        /* <DEDUP_REMOVED lines=12> */
.L_x_1:


//--------------------- .nv.shared.reserved.0     --------------------------
	.section	.nv.shared.reserved.0,"aw",@nobits
	.weak		__nv_reservedSMEM_offset_0_alias
	.size		__nv_reservedSMEM_offset_0_alias, 0, 64
	.other		__nv_reservedSMEM_offset_0_alias,@"STO_CUDA_RESERVED_SHARED STV_DEFAULT"
__nv_reservedSMEM_offset_0_alias:
	.zero		0
	.zero		64


//--------------------- .nv.constant0.accum       --------------------------
	.section	.nv.constant0.accum,"a",@progbits
	.sectionflags	@""
	.align	4
.nv.constant0.accum:
	.zero		916


//--------------------- SYMBOLS --------------------------

	.type		.nv.reservedSmem.offset0,@object
	.size		.nv.reservedSmem.offset0,0x4
